//
// Generated by NVIDIA NVVM Compiler
//
// Compiler Build ID: CL-36424714
// Cuda compilation tools, release 13.0, V13.0.88
// Based on NVVM 20.0.0
//

.version 9.0
.target sm_100
.address_size 64

	// .globl	_Z10scanKernelPfS_
// _ZZ10scanKernelPfS_E6sh_mem has been demoted

.visible .entry _Z10scanKernelPfS_(
	.param .u64 .ptr .align 1 _Z10scanKernelPfS__param_0,
	.param .u64 .ptr .align 1 _Z10scanKernelPfS__param_1
)
{
	.reg .pred 	%p<13>;
	.reg .b32 	%r<15>;
	.reg .b32 	%f<41>;
	.reg .b64 	%rd<9>;
	// demoted variable
	.shared .align 4 .b8 _ZZ10scanKernelPfS_E6sh_mem[2048];
	ld.param.u64 	%rd2, [_Z10scanKernelPfS__param_0];
	ld.param.u64 	%rd1, [_Z10scanKernelPfS__param_1];
	cvta.to.global.u64 	%rd3, %rd2;
	mov.u32 	%r1, %tid.x;
	mov.u32 	%r6, %ctaid.x;
	mov.u32 	%r7, %ntid.x;
	mad.lo.s32 	%r2, %r6, %r7, %r1;
	mul.wide.u32 	%rd4, %r2, 4;
	add.s64 	%rd5, %rd3, %rd4;
	ld.global.f32 	%f6, [%rd5];
	shl.b32 	%r8, %r1, 2;
	mov.u32 	%r9, _ZZ10scanKernelPfS_E6sh_mem;
	add.s32 	%r3, %r9, %r8;
	st.shared.f32 	[%r3], %f6;
	and.b32  	%r4, %r1, 31;
	setp.eq.s32 	%p1, %r4, 0;
	mov.f32 	%f40, 0f00000000;
	@%p1 bra 	$L__BB0_7;
	ld.volatile.shared.f32 	%f7, [%r3+-4];
	ld.volatile.shared.f32 	%f8, [%r3];
	add.f32 	%f9, %f7, %f8;
	st.volatile.shared.f32 	[%r3], %f9;
	setp.eq.s32 	%p2, %r4, 1;
	@%p2 bra 	$L__BB0_6;
	ld.volatile.shared.f32 	%f10, [%r3+-4];
	ld.volatile.shared.f32 	%f11, [%r3];
	add.f32 	%f12, %f10, %f11;
	st.volatile.shared.f32 	[%r3], %f12;
	setp.lt.u32 	%p3, %r4, 4;
	@%p3 bra 	$L__BB0_6;
	ld.volatile.shared.f32 	%f13, [%r3+-4];
	ld.volatile.shared.f32 	%f14, [%r3];
	add.f32 	%f15, %f13, %f14;
	st.volatile.shared.f32 	[%r3], %f15;
	setp.lt.u32 	%p4, %r4, 8;
	@%p4 bra 	$L__BB0_6;
	ld.volatile.shared.f32 	%f16, [%r3+-4];
	ld.volatile.shared.f32 	%f17, [%r3];
	add.f32 	%f18, %f16, %f17;
	st.volatile.shared.f32 	[%r3], %f18;
	setp.lt.u32 	%p5, %r4, 16;
	@%p5 bra 	$L__BB0_6;
	ld.volatile.shared.f32 	%f19, [%r3+-4];
	ld.volatile.shared.f32 	%f20, [%r3];
	add.f32 	%f21, %f19, %f20;
	st.volatile.shared.f32 	[%r3], %f21;
$L__BB0_6:
	ld.volatile.shared.f32 	%f40, [%r3+-4];
$L__BB0_7:
	mov.b32 	%r10, 0;
	st.volatile.shared.u32 	[%r3], %r10;
	bar.sync 	0;
	setp.ne.s32 	%p6, %r4, 31;
	shr.u32 	%r11, %r1, 3;
	and.b32  	%r12, %r11, 124;
	add.s32 	%r5, %r9, %r12;
	@%p6 bra 	$L__BB0_9;
	st.volatile.shared.f32 	[%r5], %f40;
$L__BB0_9:
	bar.sync 	0;
	add.s32 	%r14, %r1, -32;
	setp.lt.u32 	%p7, %r14, -31;
	@%p7 bra 	$L__BB0_16;
	ld.volatile.shared.f32 	%f22, [%r3+-4];
	ld.volatile.shared.f32 	%f23, [%r3];
	add.f32 	%f24, %f22, %f23;
	st.volatile.shared.f32 	[%r3], %f24;
	setp.lt.u32 	%p8, %r1, 2;
	@%p8 bra 	$L__BB0_15;
	ld.volatile.shared.f32 	%f25, [%r3+-4];
	ld.volatile.shared.f32 	%f26, [%r3];
	add.f32 	%f27, %f25, %f26;
	st.volatile.shared.f32 	[%r3], %f27;
	setp.lt.u32 	%p9, %r1, 4;
	@%p9 bra 	$L__BB0_15;
	ld.volatile.shared.f32 	%f28, [%r3+-4];
	ld.volatile.shared.f32 	%f29, [%r3];
	add.f32 	%f30, %f28, %f29;
	st.volatile.shared.f32 	[%r3], %f30;
	setp.lt.u32 	%p10, %r1, 8;
	@%p10 bra 	$L__BB0_15;
	ld.volatile.shared.f32 	%f31, [%r3+-4];
	ld.volatile.shared.f32 	%f32, [%r3];
	add.f32 	%f33, %f31, %f32;
	st.volatile.shared.f32 	[%r3], %f33;
	setp.lt.u32 	%p11, %r1, 16;
	@%p11 bra 	$L__BB0_15;
	ld.volatile.shared.f32 	%f34, [%r3+-4];
	ld.volatile.shared.f32 	%f35, [%r3];
	add.f32 	%f36, %f34, %f35;
	st.volatile.shared.f32 	[%r3], %f36;
$L__BB0_15:
	ld.volatile.shared.f32 	%f37, [%r3+-4];
$L__BB0_16:
	setp.lt.u32 	%p12, %r1, 32;
	bar.sync 	0;
	@%p12 bra 	$L__BB0_18;
	ld.volatile.shared.f32 	%f38, [%r5+-4];
	add.f32 	%f40, %f40, %f38;
$L__BB0_18:
	cvta.to.global.u64 	%rd6, %rd1;
	add.s64 	%rd8, %rd6, %rd4;
	st.global.f32 	[%rd8], %f40;
	ret;

}


// ===== COMPILED SASS (sm_100) =====

	.target	sm_100

	.elftype	@"ET_EXEC"


//--------------------- .note.nv.tkinfo           --------------------------
	.section	.note.nv.tkinfo,"",@"SHT_NOTE"
	.sectionflags	@"SHF_NOTE_NV_TKINFO"
	.tkinfo
        /*0018*/ 	.word	0x00000002
        /*0030*/ 	.string	""
        /*0030*/ 	.string	"ptxas"
        /*0030*/ 	.string	"Cuda compilation tools, release 13.0, V13.0.88"
        /*0030*/ 	.string	"Build cuda_13.0.r13.0/compiler.36424714_0"
        /*0030*/ 	.string	"-arch sm_100 -m 64 "



//--------------------- .note.nv.cuinfo           --------------------------
	.section	.note.nv.cuinfo,"",@"SHT_NOTE"
	.sectionflags	@"SHF_NOTE_NV_CUINFO"
        /*0018*/ 	.short	0x0002
        /*001a*/ 	.short	0x0064
        /*001c*/ 	.short	0x0082
	.zero		2


//--------------------- .nv.info                  --------------------------
	.section	.nv.info,"",@"SHT_CUDA_INFO"
	.align	4


	//----- nvinfo : EIATTR_REGCOUNT
	.align		4
        /*0000*/ 	.byte	0x04, 0x2f
        /*0002*/ 	.short	(.L_1 - .L_0)
	.align		4
.L_0:
        /*0004*/ 	.word	index@(_Z10scanKernelPfS_)
        /*0008*/ 	.word	0x0000000b


	//----- nvinfo : EIATTR_FRAME_SIZE
	.align		4
.L_1:
        /*000c*/ 	.byte	0x04, 0x11
        /*000e*/ 	.short	(.L_3 - .L_2)
	.align		4
.L_2:
        /*0010*/ 	.word	index@(_Z10scanKernelPfS_)
        /*0014*/ 	.word	0x00000000


	//----- nvinfo : EIATTR_MIN_STACK_SIZE
	.align		4
.L_3:
        /*0018*/ 	.byte	0x04, 0x12
        /*001a*/ 	.short	(.L_5 - .L_4)
	.align		4
.L_4:
        /*001c*/ 	.word	index@(_Z10scanKernelPfS_)
        /*0020*/ 	.word	0x00000000
.L_5:


//--------------------- .nv.compat                --------------------------
	.section	.nv.compat,"",@"SHT_CUDA_COMPAT_INFO"
	.align	4
        /*0000*/ 	.byte	0x02, 0x09, 0x00, 0x00, 0x02, 0x02, 0x01, 0x00, 0x02, 0x05, 0x05, 0x00, 0x03, 0x07, 0x01, 0x01
        /*0010*/ 	.byte	0x02, 0x03, 0x00, 0x00, 0x02, 0x06, 0x01, 0x00, 0x04, 0x0b, 0x08, 0x00, 0x09, 0x00, 0x00, 0x00
        /*0020*/ 	.byte	0x00, 0x00, 0x00, 0x00


//--------------------- .nv.info._Z10scanKernelPfS_ --------------------------
	.section	.nv.info._Z10scanKernelPfS_,"",@"SHT_CUDA_INFO"
	.sectionflags	@""
	.align	4


	//----- nvinfo : EIATTR_CUDA_API_VERSION
	.align		4
        /*0000*/ 	.byte	0x04, 0x37
        /*0002*/ 	.short	(.L_7 - .L_6)
.L_6:
        /*0004*/ 	.word	0x00000082


	//----- nvinfo : EIATTR_KPARAM_INFO
	.align		4
.L_7:
        /*0008*/ 	.byte	0x04, 0x17
        /*000a*/ 	.short	(.L_9 - .L_8)
.L_8:
        /*000c*/ 	.word	0x00000000
        /*0010*/ 	.short	0x0001
        /*0012*/ 	.short	0x0008
        /*0014*/ 	.byte	0x00, 0xf5, 0x21, 0x00


	//----- nvinfo : EIATTR_KPARAM_INFO
	.align		4
.L_9:
        /*0018*/ 	.byte	0x04, 0x17
        /*001a*/ 	.short	(.L_11 - .L_10)
.L_10:
        /*001c*/ 	.word	0x00000000
        /*0020*/ 	.short	0x0000
        /*0022*/ 	.short	0x0000
        /*0024*/ 	.byte	0x00, 0xf5, 0x21, 0x00


	//----- nvinfo : EIATTR_SPARSE_MMA_MASK
	.align		4
.L_11:
        /*0028*/ 	.byte	0x03, 0x50
        /*002a*/ 	.short	0x0000


	//----- nvinfo : EIATTR_MAXREG_COUNT
	.align		4
        /*002c*/ 	.byte	0x03, 0x1b
        /*002e*/ 	.short	0x00ff


	//----- nvinfo : EIATTR_NUM_BARRIERS
	.align		4
        /*0030*/ 	.byte	0x02, 0x4c
        /*0032*/ 	.byte	0x01
	.zero		1


	//----- nvinfo : EIATTR_MERCURY_ISA_VERSION
	.align		4
        /*0034*/ 	.byte	0x03, 0x5f
        /*0036*/ 	.short	0x0101


	//----- nvinfo : EIATTR_VRC_CTA_INIT_COUNT
	.align		4
        /*0038*/ 	.byte	0x02, 0x4a
	.zero		1
	.zero		1


	//----- nvinfo : EIATTR_EXIT_INSTR_OFFSETS
	.align		4
        /*003c*/ 	.byte	0x04, 0x1c
        /*003e*/ 	.short	(.L_13 - .L_12)


	//   ....[0]....
.L_12:
        /*0040*/ 	.word	0x00000620


	//----- nvinfo : EIATTR_CRS_STACK_SIZE
	.align		4
.L_13:
        /*0044*/ 	.byte	0x04, 0x1e
        /*0046*/ 	.short	(.L_15 - .L_14)
.L_14:
        /*0048*/ 	.word	0x00000000


	//----- nvinfo : EIATTR_CBANK_PARAM_SIZE
	.align		4
.L_15:
        /*004c*/ 	.byte	0x03, 0x19
        /*004e*/ 	.short	0x0010


	//----- nvinfo : EIATTR_PARAM_CBANK
	.align		4
        /*0050*/ 	.byte	0x04, 0x0a
        /*0052*/ 	.short	(.L_17 - .L_16)
	.align		4
.L_16:
        /*0054*/ 	.word	index@(.nv.constant0._Z10scanKernelPfS_)
        /*0058*/ 	.short	0x0380
        /*005a*/ 	.short	0x0010


	//----- nvinfo : EIATTR_SW_WAR
	.align		4
.L_17:
        /*005c*/ 	.byte	0x04, 0x36
        /*005e*/ 	.short	(.L_19 - .L_18)
.L_18:
        /*0060*/ 	.word	0x00000008
.L_19:


//--------------------- .nv.callgraph             --------------------------
	.section	.nv.callgraph,"",@"SHT_CUDA_CALLGRAPH"
	.align	4
	.sectionentsize	8
	.align		4
        /*0000*/ 	.word	0x00000000
	.align		4
        /*0004*/ 	.word	0xffffffff
	.align		4
        /*0008*/ 	.word	0x00000000
	.align		4
        /*000c*/ 	.word	0xfffffffe
	.align		4
        /*0010*/ 	.word	0x00000000
	.align		4
        /*0014*/ 	.word	0xfffffffd
	.align		4
        /*0018*/ 	.word	0x00000000
	.align		4
        /*001c*/ 	.word	0xfffffffc


//--------------------- .text._Z10scanKernelPfS_  --------------------------
	.section	.text._Z10scanKernelPfS_,"ax",@progbits
	.align	128
        .global         _Z10scanKernelPfS_
        .type           _Z10scanKernelPfS_,@function
        .size           _Z10scanKernelPfS_,(.L_x_9 - _Z10scanKernelPfS_)
        .other          _Z10scanKernelPfS_,@"STO_CUDA_ENTRY STV_DEFAULT"
_Z10scanKernelPfS_:
.text._Z10scanKernelPfS_:
[----:B------:R-:W-:Y:S01]  /*0000*/  LDC R1, c[0x0][0x37c] ;  /* 0x0000df00ff017b82 */ /* 0x000fe20000000800 */
[----:B------:R-:W0:Y:S07]  /*0010*/  S2R R2, SR_TID.X ;  /* 0x0000000000027919 */ /* 0x000e2e0000002100 */
[----:B------:R-:W0:Y:S01]  /*0020*/  S2UR UR4, SR_CTAID.X ;  /* 0x00000000000479c3 */ /* 0x000e220000002500 */
[----:B------:R-:W1:Y:S07]  /*0030*/  LDCU.64 UR6, c[0x0][0x358] ;  /* 0x00006b00ff0677ac */ /* 0x000e6e0008000a00 */
[----:B------:R-:W0:Y:S08]  /*0040*/  LDC R3, c[0x0][0x360] ;  /* 0x0000d800ff037b82 */ /* 0x000e300000000800 */
[----:B------:R-:W2:Y:S01]  /*0050*/  LDC.64 R4, c[0x0][0x380] ;  /* 0x0000e000ff047b82 */ /* 0x000ea20000000a00 */
[----:B0-----:R-:W-:-:S04]  /*0060*/  IMAD R0, R3, UR4, R2 ;  /* 0x0000000403007c24 */ /* 0x001fc8000f8e0202 */
[----:B--2---:R-:W-:-:S06]  /*0070*/  IMAD.WIDE.U32 R4, R0, 0x4, R4 ;  /* 0x0000000400047825 */ /* 0x004fcc00078e0004 */
[----:B-1----:R-:W2:Y:S01]  /*0080*/  LDG.E R4, desc[UR6][R4.64] ;  /* 0x0000000604047981 */ /* 0x002ea2000c1e1900 */
[----:B------:R-:W0:Y:S01]  /*0090*/  S2UR UR5, SR_CgaCtaId ;  /* 0x00000000000579c3 */ /* 0x000e220000008800 */
[----:B------:R-:W-:Y:S01]  /*00a0*/  UMOV UR4, 0x400 ;  /* 0x0000040000047882 */ /* 0x000fe20000000000 */
[----:B------:R-:W-:Y:S01]  /*00b0*/  LOP3.LUT P0, R6, R2, 0x1f, RZ, 0xc0, !PT ;  /* 0x0000001f02067812 */ /* 0x000fe2000780c0ff */
[----:B------:R-:W-:Y:S01]  /*00c0*/  BSSY.RECONVERGENT B0, `(.L_x_0) ;  /* 0x0000024000007945 */ /* 0x000fe20003800200 */
[----:B------:R-:W-:Y:S01]  /*00d0*/  IMAD.MOV.U32 R7, RZ, RZ, RZ ;  /* 0x000000ffff077224 */ /* 0x000fe200078e00ff */
[----:B0-----:R-:W-:-:S06]  /*00e0*/  ULEA UR4, UR5, UR4, 0x18 ;  /* 0x0000000405047291 */ /* 0x001fcc000f8ec0ff */
[----:B------:R-:W-:-:S05]  /*00f0*/  LEA R3, R2, UR4, 0x2 ;  /* 0x0000000402037c11 */ /* 0x000fca000f8e10ff */
[----:B--2---:R0:W-:Y:S01]  /*0100*/  STS [R3], R4 ;  /* 0x0000000403007388 */ /* 0x0041e20000000800 */
[----:B------:R-:W-:Y:S05]  /*0110*/  @!P0 BRA `(.L_x_1) ;  /* 0x0000000000788947 */ /* 0x000fea0003800000 */
[----:B0-----:R-:W-:Y:S01]  /*0120*/  LDS R4, [R3+-0x4] ;  /* 0xfffffc0003047984 */ /* 0x001fe20000000800 */
[----:B------:R-:W-:Y:S01]  /*0130*/  ISETP.NE.AND P0, PT, R6, 0x1, PT ;  /* 0x000000010600780c */ /* 0x000fe20003f05270 */
[----:B------:R-:W-:Y:S02]  /*0140*/  BSSY.RECONVERGENT B1, `(.L_x_2) ;  /* 0x000001a000017945 */ /* 0x000fe40003800200 */
[----:B------:R-:W0:Y:S02]  /*0150*/  LDS R5, [R3] ;  /* 0x0000000003057984 */ /* 0x000e240000000800 */
[----:B0-----:R-:W-:-:S05]  /*0160*/  FADD R4, R4, R5 ;  /* 0x0000000504047221 */ /* 0x001fca0000000000 */
[----:B------:R0:W-:Y:S03]  /*0170*/  STS [R3], R4 ;  /* 0x0000000403007388 */ /* 0x0001e60000000800 */
[----:B------:R-:W-:Y:S05]  /*0180*/  @!P0 BRA `(.L_x_3) ;  /* 0x0000000000548947 */ /* 0x000fea0003800000 */
[----:B0-----:R-:W-:Y:S01]  /*0190*/  LDS R4, [R3+-0x4] ;  /* 0xfffffc0003047984 */ /* 0x001fe20000000800 */
[----:B------:R-:W-:-:S03]  /*01a0*/  ISETP.GE.U32.AND P0, PT, R6, 0x4, PT ;  /* 0x000000040600780c */ /* 0x000fc60003f06070 */
[----:B------:R-:W0:Y:S02]  /*01b0*/  LDS R5, [R3] ;  /* 0x0000000003057984 */ /* 0x000e240000000800 */
[----:B0-----:R-:W-:-:S05]  /*01c0*/  FADD R4, R4, R5 ;  /* 0x0000000504047221 */ /* 0x001fca0000000000 */
[----:B------:R1:W-:Y:S03]  /*01d0*/  STS [R3], R4 ;  /* 0x0000000403007388 */ /* 0x0003e60000000800 */
[----:B------:R-:W-:Y:S05]  /*01e0*/  @!P0 BRA `(.L_x_3) ;  /* 0x00000000003c8947 */ /* 0x000fea0003800000 */
[----:B-1----:R-:W-:Y:S01]  /*01f0*/  LDS R4, [R3+-0x4] ;  /* 0xfffffc0003047984 */ /* 0x002fe20000000800 */
[----:B------:R-:W-:-:S03]  /*0200*/  ISETP.GE.U32.AND P0, PT, R6, 0x8, PT ;  /* 0x000000080600780c */ /* 0x000fc60003f06070 */
[----:B------:R-:W0:Y:S02]  /*0210*/  LDS R5, [R3] ;  /* 0x0000000003057984 */ /* 0x000e240000000800 */
[----:B0-----:R-:W-:-:S05]  /*0220*/  FADD R4, R4, R5 ;  /* 0x0000000504047221 */ /* 0x001fca0000000000 */
[----:B------:R2:W-:Y:S03]  /*0230*/  STS [R3], R4 ;  /* 0x0000000403007388 */ /* 0x0005e60000000800 */
[----:B------:R-:W-:Y:S05]  /*0240*/  @!P0 BRA `(.L_x_3) ;  /* 0x0000000000248947 */ /* 0x000fea0003800000 */
[----:B--2---:R-:W-:Y:S01]  /*0250*/  LDS R4, [R3+-0x4] ;  /* 0xfffffc0003047984 */ /* 0x004fe20000000800 */
[----:B------:R-:W-:-:S03]  /*0260*/  ISETP.GE.U32.AND P0, PT, R6, 0x10, PT ;  /* 0x000000100600780c */ /* 0x000fc60003f06070 */
[----:B------:R-:W0:Y:S02]  /*0270*/  LDS R5, [R3] ;  /* 0x0000000003057984 */ /* 0x000e240000000800 */
[----:B0-----:R-:W-:-:S05]  /*0280*/  FADD R4, R4, R5 ;  /* 0x0000000504047221 */ /* 0x001fca0000000000 */
[----:B------:R-:W-:Y:S04]  /*0290*/  STS [R3], R4 ;  /* 0x0000000403007388 */ /* 0x000fe80000000800 */
[----:B------:R-:W-:Y:S04]  /*02a0*/  @P0 LDS R5, [R3+-0x4] ;  /* 0xfffffc0003050984 */ /* 0x000fe80000000800 */
[----:B------:R-:W0:Y:S02]  /*02b0*/  @P0 LDS R8, [R3] ;  /* 0x0000000003080984 */ /* 0x000e240000000800 */
[----:B0-----:R-:W-:-:S05]  /*02c0*/  @P0 FADD R8, R5, R8 ;  /* 0x0000000805080221 */ /* 0x001fca0000000000 */
[----:B------:R3:W-:Y:S02]  /*02d0*/  @P0 STS [R3], R8 ;  /* 0x0000000803000388 */ /* 0x0007e40000000800 */
.L_x_3:
[----:B------:R-:W-:Y:S05]  /*02e0*/  BSYNC.RECONVERGENT B1 ;  /* 0x0000000000017941 */ /* 0x000fea0003800200 */
.L_x_2:
[----:B------:R4:W0:Y:S02]  /*02f0*/  LDS R7, [R3+-0x4] ;  /* 0xfffffc0003077984 */ /* 0x0008240000000800 */
.L_x_1:
[----:B------:R-:W-:Y:S05]  /*0300*/  BSYNC.RECONVERGENT B0 ;  /* 0x0000000000007941 */ /* 0x000fea0003800200 */
.L_x_0:
[----:B------:R3:W-:Y:S01]  /*0310*/  STS [R3], RZ ;  /* 0x000000ff03007388 */ /* 0x0007e20000000800 */
[----:B------:R-:W-:Y:S01]  /*0320*/  BAR.SYNC.DEFER_BLOCKING 0x0 ;  /* 0x0000000000007b1d */ /* 0x000fe20000010000 */
[----:B------:R-:W-:Y:S02]  /*0330*/  ISETP.NE.AND P0, PT, R6, 0x1f, PT ;  /* 0x0000001f0600780c */ /* 0x000fe40003f05270 */
[----:B012---:R-:W-:Y:S02]  /*0340*/  SHF.R.U32.HI R4, RZ, 0x3, R2 ;  /* 0x00000003ff047819 */ /* 0x007fe40000011602 */
[----:B------:R-:W-:Y:S01]  /*0350*/  IADD3 R5, PT, PT, R2, -0x20, RZ ;  /* 0xffffffe002057810 */ /* 0x000fe20007ffe0ff */
[----:B------:R-:W-:Y:S01]  /*0360*/  BSSY.RECONVERGENT B0, `(.L_x_4) ;  /* 0x0000024000007945 */ /* 0x000fe20003800200 */
[----:B------:R-:W-:-:S07]  /*0370*/  LOP3.LUT R4, R4, 0x7c, RZ, 0xc0, !PT ;  /* 0x0000007c04047812 */ /* 0x000fce00078ec0ff */
[----:B------:R3:W-:Y:S01]  /*0380*/  @!P0 STS [R4+UR4], R7 ;  /* 0x0000000704008988 */ /* 0x0007e20008000804 */
[----:B------:R-:W-:Y:S01]  /*0390*/  BAR.SYNC.DEFER_BLOCKING 0x0 ;  /* 0x0000000000007b1d */ /* 0x000fe20000010000 */
[----:B------:R-:W-:-:S13]  /*03a0*/  ISETP.GE.U32.AND P0, PT, R5, -0x1f, PT ;  /* 0xffffffe10500780c */ /* 0x000fda0003f06070 */
[----:B---3--:R-:W-:Y:S05]  /*03b0*/  @!P0 BRA `(.L_x_5) ;  /* 0x0000000000788947 */ /* 0x008fea0003800000 */
[----:B------:R-:W-:Y:S01]  /*03c0*/  LDS R5, [R3+-0x4] ;  /* 0xfffffc0003057984 */ /* 0x000fe20000000800 */
[----:B------:R-:W-:Y:S01]  /*03d0*/  ISETP.GE.U32.AND P0, PT, R2, 0x2, PT ;  /* 0x000000020200780c */ /* 0x000fe20003f06070 */
[----:B------:R-:W-:Y:S02]  /*03e0*/  BSSY.RECONVERGENT B1, `(.L_x_6) ;  /* 0x000001a000017945 */ /* 0x000fe40003800200 */
[----:B------:R-:W0:Y:S02]  /*03f0*/  LDS R6, [R3] ;  /* 0x0000000003067984 */ /* 0x000e240000000800 */
[----:B0-----:R-:W-:-:S05]  /*0400*/  FADD R6, R5, R6 ;  /* 0x0000000605067221 */ /* 0x001fca0000000000 */
[----:B------:R0:W-:Y:S03]  /*0410*/  STS [R3], R6 ;  /* 0x0000000603007388 */ /* 0x0001e60000000800 */
[----:B------:R-:W-:Y:S05]  /*0420*/  @!P0 BRA `(.L_x_7) ;  /* 0x0000000000548947 */ /* 0x000fea0003800000 */
[----:B------:R-:W-:Y:S01]  /*0430*/  LDS R5, [R3+-0x4] ;  /* 0xfffffc0003057984 */ /* 0x000fe20000000800 */
[----:B------:R-:W-:-:S03]  /*0440*/  ISETP.GE.U32.AND P0, PT, R2, 0x4, PT ;  /* 0x000000040200780c */ /* 0x000fc60003f06070 */
[----:B0-----:R-:W0:Y:S02]  /*0450*/  LDS R6, [R3] ;  /* 0x0000000003067984 */ /* 0x001e240000000800 */
[----:B0-----:R-:W-:-:S05]  /*0460*/  FADD R6, R5, R6 ;  /* 0x0000000605067221 */ /* 0x001fca0000000000 */
[----:B------:R1:W-:Y:S03]  /*0470*/  STS [R3], R6 ;  /* 0x0000000603007388 */ /* 0x0003e60000000800 */
[----:B------:R-:W-:Y:S05]  /*0480*/  @!P0 BRA `(.L_x_7) ;  /* 0x00000000003c8947 */ /* 0x000fea0003800000 */
[----:B------:R-:W-:Y:S01]  /*0490*/  LDS R5, [R3+-0x4] ;  /* 0xfffffc0003057984 */ /* 0x000fe20000000800 */
[----:B------:R-:W-:-:S03]  /*04a0*/  ISETP.GE.U32.AND P0, PT, R2, 0x8, PT ;  /* 0x000000080200780c */ /* 0x000fc60003f06070 */
[----:B-1----:R-:W0:Y:S02]  /*04b0*/  LDS R6, [R3] ;  /* 0x0000000003067984 */ /* 0x002e240000000800 */
[----:B0-----:R-:W-:-:S05]  /*04c0*/  FADD R6, R5, R6 ;  /* 0x0000000605067221 */ /* 0x001fca0000000000 */
[----:B------:R2:W-:Y:S03]  /*04d0*/  STS [R3], R6 ;  /* 0x0000000603007388 */ /* 0x0005e60000000800 */
[----:B------:R-:W-:Y:S05]  /*04e0*/  @!P0 BRA `(.L_x_7) ;  /* 0x0000000000248947 */ /* 0x000fea0003800000 */
[----:B------:R-:W-:Y:S01]  /*04f0*/  LDS R5, [R3+-0x4] ;  /* 0xfffffc0003057984 */ /* 0x000fe20000000800 */
[----:B------:R-:W-:-:S03]  /*0500*/  ISETP.GE.U32.AND P0, PT, R2, 0x10, PT ;  /* 0x000000100200780c */ /* 0x000fc60003f06070 */
[----:B--2---:R-:W0:Y:S02]  /*0510*/  LDS R6, [R3] ;  /* 0x0000000003067984 */ /* 0x004e240000000800 */
[----:B0-----:R-:W-:-:S05]  /*0520*/  FADD R6, R5, R6 ;  /* 0x0000000605067221 */ /* 0x001fca0000000000 */
[----:B------:R-:W-:Y:S04]  /*0530*/  STS [R3], R6 ;  /* 0x0000000603007388 */ /* 0x000fe80000000800 */
[----:B------:R-:W-:Y:S04]  /*0540*/  @P0 LDS R5, [R3+-0x4] ;  /* 0xfffffc0003050984 */ /* 0x000fe80000000800 */
[----:B------:R-:W0:Y:S02]  /*0550*/  @P0 LDS R8, [R3] ;  /* 0x0000000003080984 */ /* 0x000e240000000800 */
[----:B0-----:R-:W-:-:S05]  /*0560*/  @P0 FADD R8, R5, R8 ;  /* 0x0000000805080221 */ /* 0x001fca0000000000 */
[----:B------:R3:W-:Y:S02]  /*0570*/  @P0 STS [R3], R8 ;  /* 0x0000000803000388 */ /* 0x0007e40000000800 */
.L_x_7:
[----:B------:R-:W-:Y:S05]  /*0580*/  BSYNC.RECONVERGENT B1 ;  /* 0x0000000000017941 */ /* 0x000fea0003800200 */
.L_x_6:
[----:B01234-:R-:W0:Y:S02]  /*0590*/  LDS R3, [R3+-0x4] ;  /* 0xfffffc0003037984 */ /* 0x01fe240000000800 */
.L_x_5:
[----:B------:R-:W-:Y:S05]  /*05a0*/  BSYNC.RECONVERGENT B0 ;  /* 0x0000000000007941 */ /* 0x000fea0003800200 */
.L_x_4:
[----:B------:R-:W-:Y:S01]  /*05b0*/  BAR.SYNC.DEFER_BLOCKING 0x0 ;  /* 0x0000000000007b1d */ /* 0x000fe20000010000 */
[----:B------:R-:W-:-:S07]  /*05c0*/  ISETP.GE.U32.AND P0, PT, R2, 0x20, PT ;  /* 0x000000200200780c */ /* 0x000fce0003f06070 */
[----:B0---4-:R-:W0:Y:S06]  /*05d0*/  LDC.64 R2, c[0x0][0x388] ;  /* 0x0000e200ff027b82 */ /* 0x011e2c0000000a00 */
[----:B------:R-:W1:Y:S01]  /*05e0*/  @P0 LDS R4, [R4+UR4+-0x4] ;  /* 0xfffffc0404040984 */ /* 0x000e620008000800 */
[----:B0-----:R-:W-:-:S04]  /*05f0*/  IMAD.WIDE.U32 R2, R0, 0x4, R2 ;  /* 0x0000000400027825 */ /* 0x001fc800078e0002 */
[----:B-1----:R-:W-:-:S05]  /*0600*/  @P0 FADD R7, R7, R4 ;  /* 0x0000000407070221 */ /* 0x002fca0000000000 */
[----:B------:R-:W-:Y:S01]  /*0610*/  STG.E desc[UR6][R2.64], R7 ;  /* 0x0000000702007986 */ /* 0x000fe2000c101906 */
[----:B------:R-:W-:Y:S05]  /*0620*/  EXIT ;  /* 0x000000000000794d */ /* 0x000fea0003800000 */
.L_x_8:
[----:B------:R-:W-:-:S00]  /*0630*/  BRA `(.L_x_8) ;  /* 0xfffffffc00fc7947 */ /* 0x000fc0000383ffff */
[----:B------:R-:W-:-:S00]  /*0640*/  NOP ;  /* 0x0000000000007918 */ /* 0x000fc00000000000 */
        /* <DEDUP_REMOVED lines=11> */
.L_x_9:


//--------------------- .nv.shared._Z10scanKernelPfS_ --------------------------
	.section	.nv.shared._Z10scanKernelPfS_,"aw",@nobits
	.sectionflags	@""
	.align	4
.nv.shared._Z10scanKernelPfS_:
	.zero		3072


//--------------------- .nv.shared.reserved.0     --------------------------
	.section	.nv.shared.reserved.0,"aw",@nobits
	.weak		__nv_reservedSMEM_offset_0_alias
	.size		__nv_reservedSMEM_offset_0_alias, 0, 64
	.other		__nv_reservedSMEM_offset_0_alias,@"STO_CUDA_RESERVED_SHARED STV_DEFAULT"
__nv_reservedSMEM_offset_0_alias:
	.zero		0
	.zero		64


//--------------------- .nv.constant0._Z10scanKernelPfS_ --------------------------
	.section	.nv.constant0._Z10scanKernelPfS_,"a",@progbits
	.sectionflags	@""
	.align	4
.nv.constant0._Z10scanKernelPfS_:
	.zero		912


//--------------------- SYMBOLS --------------------------

	.type		.nv.reservedSmem.offset0,@object
	.size		.nv.reservedSmem.offset0,0x4
	.type		.nv.reservedSmem.cap,@object
	.size		.nv.reservedSmem.cap,0x4
